//
// Generated by NVIDIA NVVM Compiler
//
// Compiler Build ID: CL-36424714
// Cuda compilation tools, release 13.0, V13.0.88
// Based on NVVM 20.0.0
//

.version 9.0
.target sm_100
.address_size 64

	// .globl	_ZN7kernels16hello_world_implEv
.extern .func  (.param .b32 func_retval0) vprintf
(
	.param .b64 vprintf_param_0,
	.param .b64 vprintf_param_1
)
;
.global .align 1 .b8 $str[13] = {72, 101, 108, 108, 111, 32, 87, 111, 114, 108, 100, 10};

.visible .entry _ZN7kernels16hello_world_implEv()
.maxntid 1
.minnctapersm 1
{
	.reg .pred 	%p<2>;
	.reg .b32 	%r<4>;
	.reg .b64 	%rd<3>;

	mov.u32 	%r1, %ctaid.x;
	setp.ne.s32 	%p1, %r1, 0;
	@%p1 bra 	$L__BB0_2;
	mov.u64 	%rd1, $str;
	cvta.global.u64 	%rd2, %rd1;
	{ // callseq 0, 0
	.param .b64 param0;
	st.param.b64 	[param0], %rd2;
	.param .b64 param1;
	st.param.b64 	[param1], 0;
	.param .b32 retval0;
	call.uni (retval0), 
	vprintf, 
	(
	param0, 
	param1
	);
	ld.param.b32 	%r2, [retval0];
	} // callseq 0
$L__BB0_2:
	ret;

}


// ===== COMPILED SASS (sm_100) =====

	.target	sm_100

	.elftype	@"ET_EXEC"


//--------------------- .note.nv.tkinfo           --------------------------
	.section	.note.nv.tkinfo,"",@"SHT_NOTE"
	.sectionflags	@"SHF_NOTE_NV_TKINFO"
	.tkinfo
        /*0018*/ 	.word	0x00000002
        /*0030*/ 	.string	""
        /*0030*/ 	.string	"ptxas"
        /*0030*/ 	.string	"Cuda compilation tools, release 13.0, V13.0.88"
        /*0030*/ 	.string	"Build cuda_13.0.r13.0/compiler.36424714_0"
        /*0030*/ 	.string	"-arch sm_100 -m 64 "



//--------------------- .note.nv.cuinfo           --------------------------
	.section	.note.nv.cuinfo,"",@"SHT_NOTE"
	.sectionflags	@"SHF_NOTE_NV_CUINFO"
        /*0018*/ 	.short	0x0002
        /*001a*/ 	.short	0x0064
        /*001c*/ 	.short	0x0082
	.zero		2


//--------------------- .nv.info                  --------------------------
	.section	.nv.info,"",@"SHT_CUDA_INFO"
	.align	4


	//----- nvinfo : EIATTR_REGCOUNT
	.align		4
        /*0000*/ 	.byte	0x04, 0x2f
        /*0002*/ 	.short	(.L_2 - .L_1)
	.align		4
.L_1:
        /*0004*/ 	.word	index@(_ZN7kernels16hello_world_implEv)
        /*0008*/ 	.word	0x00000018


	//----- nvinfo : EIATTR_FRAME_SIZE
	.align		4
.L_2:
        /*000c*/ 	.byte	0x04, 0x11
        /*000e*/ 	.short	(.L_4 - .L_3)
	.align		4
.L_3:
        /*0010*/ 	.word	index@(_ZN7kernels16hello_world_implEv)
        /*0014*/ 	.word	0x00000000


	//----- nvinfo : EIATTR_MIN_STACK_SIZE
	.align		4
.L_4:
        /*0018*/ 	.byte	0x04, 0x12
        /*001a*/ 	.short	(.L_6 - .L_5)
	.align		4
.L_5:
        /*001c*/ 	.word	index@(_ZN7kernels16hello_world_implEv)
        /*0020*/ 	.word	0x00000000
.L_6:


//--------------------- .nv.compat                --------------------------
	.section	.nv.compat,"",@"SHT_CUDA_COMPAT_INFO"
	.align	4
        /*0000*/ 	.byte	0x02, 0x09, 0x00, 0x00, 0x02, 0x02, 0x01, 0x00, 0x02, 0x05, 0x05, 0x00, 0x03, 0x07, 0x01, 0x01
        /*0010*/ 	.byte	0x02, 0x03, 0x00, 0x00, 0x02, 0x06, 0x01, 0x00, 0x04, 0x0b, 0x08, 0x00, 0x09, 0x00, 0x00, 0x00
        /*0020*/ 	.byte	0x00, 0x00, 0x00, 0x00


//--------------------- .nv.info._ZN7kernels16hello_world_implEv --------------------------
	.section	.nv.info._ZN7kernels16hello_world_implEv,"",@"SHT_CUDA_INFO"
	.sectionflags	@""
	.align	4


	//----- nvinfo : EIATTR_CUDA_API_VERSION
	.align		4
        /*0000*/ 	.byte	0x04, 0x37
        /*0002*/ 	.short	(.L_8 - .L_7)
.L_7:
        /*0004*/ 	.word	0x00000082


	//----- nvinfo : EIATTR_SPARSE_MMA_MASK
	.align		4
.L_8:
        /*0008*/ 	.byte	0x03, 0x50
        /*000a*/ 	.short	0x0000


	//----- nvinfo : EIATTR_MAXREG_COUNT
	.align		4
        /*000c*/ 	.byte	0x03, 0x1b
        /*000e*/ 	.short	0x00ff


	//----- nvinfo : EIATTR_EXTERNS
	.align		4
        /*0010*/ 	.byte	0x04, 0x0f
        /*0012*/ 	.short	(.L_10 - .L_9)


	//   ....[0]....
	.align		4
.L_9:
        /*0014*/ 	.word	index@(vprintf)


	//----- nvinfo : EIATTR_MERCURY_ISA_VERSION
	.align		4
.L_10:
        /*0018*/ 	.byte	0x03, 0x5f
        /*001a*/ 	.short	0x0101


	//----- nvinfo : EIATTR_VRC_CTA_INIT_COUNT
	.align		4
        /*001c*/ 	.byte	0x02, 0x4a
	.zero		1
	.zero		1


	//----- nvinfo : EIATTR_SYSCALL_OFFSETS
	.align		4
        /*0020*/ 	.byte	0x04, 0x46
        /*0022*/ 	.short	(.L_12 - .L_11)


	//   ....[0]....
.L_11:
        /*0024*/ 	.word	0x000000b0


	//----- nvinfo : EIATTR_EXIT_INSTR_OFFSETS
	.align		4
.L_12:
        /*0028*/ 	.byte	0x04, 0x1c
        /*002a*/ 	.short	(.L_14 - .L_13)


	//   ....[0]....
.L_13:
        /*002c*/ 	.word	0x00000030


	//   ....[1]....
        /*0030*/ 	.word	0x000000c0


	//----- nvinfo : EIATTR_MAX_THREADS
	.align		4
.L_14:
        /*0034*/ 	.byte	0x04, 0x05
        /*0036*/ 	.short	(.L_16 - .L_15)
.L_15:
        /*0038*/ 	.word	0x00000001
        /*003c*/ 	.word	0x00000001
        /*0040*/ 	.word	0x00000001


	//----- nvinfo : EIATTR_SW_WAR
	.align		4
.L_16:
        /*0044*/ 	.byte	0x04, 0x36
        /*0046*/ 	.short	(.L_18 - .L_17)
.L_17:
        /*0048*/ 	.word	0x00000008
.L_18:


//--------------------- .nv.callgraph             --------------------------
	.section	.nv.callgraph,"",@"SHT_CUDA_CALLGRAPH"
	.align	4
	.sectionentsize	8
	.align		4
        /*0000*/ 	.word	0x00000000
	.align		4
        /*0004*/ 	.word	0xffffffff
	.align		4
        /*0008*/ 	.word	index@(_ZN7kernels16hello_world_implEv)
	.align		4
        /*000c*/ 	.word	index@(vprintf)
	.align		4
        /*0010*/ 	.word	0x00000000
	.align		4
        /*0014*/ 	.word	0xfffffffe
	.align		4
        /*0018*/ 	.word	0x00000000
	.align		4
        /*001c*/ 	.word	0xfffffffd
	.align		4
        /*0020*/ 	.word	0x00000000
	.align		4
        /*0024*/ 	.word	0xfffffffc


//--------------------- .nv.constant4             --------------------------
	.section	.nv.constant4,"a",@progbits
	.align	8
	.align		8
.nv.constant4:
        /*0000*/ 	.dword	vprintf
	.align		8
        /*0008*/ 	.dword	$str


//--------------------- .text._ZN7kernels16hello_world_implEv --------------------------
	.section	.text._ZN7kernels16hello_world_implEv,"ax",@progbits
	.align	128
        .global         _ZN7kernels16hello_world_implEv
        .type           _ZN7kernels16hello_world_implEv,@function
        .size           _ZN7kernels16hello_world_implEv,(.L_x_2 - _ZN7kernels16hello_world_implEv)
        .other          _ZN7kernels16hello_world_implEv,@"STO_CUDA_ENTRY STV_DEFAULT"
_ZN7kernels16hello_world_implEv:
.text._ZN7kernels16hello_world_implEv:
[----:B------:R-:W0:Y:S08]  /*0000*/  LDC R1, c[0x0][0x37c] ;  /* 0x0000df00ff017b82 */ /* 0x000e300000000800 */
[----:B------:R-:W1:Y:S02]  /*0010*/  S2UR UR4, SR_CTAID.X ;  /* 0x00000000000479c3 */ /* 0x000e640000002500 */
[----:B-1----:R-:W-:-:S13]  /*0020*/  ISETP.NE.AND P0, PT, RZ, UR4, PT ;  /* 0x00000004ff007c0c */ /* 0x002fda000bf05270 */
[----:B------:R-:W-:Y:S05]  /*0030*/  @P0 EXIT ;  /* 0x000000000000094d */ /* 0x000fea0003800000 */
[----:B------:R-:W-:Y:S01]  /*0040*/  MOV R0, 0x0 ;  /* 0x0000000000007802 */ /* 0x000fe20000000f00 */
[----:B------:R-:W1:Y:S01]  /*0050*/  LDCU.64 UR4, c[0x4][0x8] ;  /* 0x01000100ff0477ac */ /* 0x000e620008000a00 */
[----:B------:R-:W-:Y:S02]  /*0060*/  CS2R R6, SRZ ;  /* 0x0000000000067805 */ /* 0x000fe4000001ff00 */
[----:B------:R2:W3:Y:S01]  /*0070*/  LDC.64 R2, c[0x4][R0] ;  /* 0x0100000000027b82 */ /* 0x0004e20000000a00 */
[----:B-1----:R-:W-:Y:S02]  /*0080*/  IMAD.U32 R4, RZ, RZ, UR4 ;  /* 0x00000004ff047e24 */ /* 0x002fe4000f8e00ff */
[----:B--2---:R-:W-:-:S07]  /*0090*/  IMAD.U32 R5, RZ, RZ, UR5 ;  /* 0x00000005ff057e24 */ /* 0x004fce000f8e00ff */
[----:B------:R-:W-:-:S07]  /*00a0*/  LEPC R20, `(.L_x_0) ;  /* 0x000000001014794e */ /* 0x000fce0000000000 */
[----:B0--3--:R-:W-:Y:S05]  /*00b0*/  CALL.ABS.NOINC R2 ;  /* 0x0000000002007343 */ /* 0x009fea0003c00000 */
.L_x_0:
[----:B------:R-:W-:Y:S05]  /*00c0*/  EXIT ;  /* 0x000000000000794d */ /* 0x000fea0003800000 */
.L_x_1:
[----:B------:R-:W-:-:S00]  /*00d0*/  BRA `(.L_x_1) ;  /* 0xfffffffc00fc7947 */ /* 0x000fc0000383ffff */
[----:B------:R-:W-:-:S00]  /*00e0*/  NOP ;  /* 0x0000000000007918 */ /* 0x000fc00000000000 */
        /* <DEDUP_REMOVED lines=9> */
.L_x_2:


//--------------------- .nv.global.init           --------------------------
	.section	.nv.global.init,"aw",@progbits
.nv.global.init:
	.type		$str,@object
	.size		$str,(.L_0 - $str)
$str:
        /*0000*/ 	.byte	0x48, 0x65, 0x6c, 0x6c, 0x6f, 0x20, 0x57, 0x6f, 0x72, 0x6c, 0x64, 0x0a, 0x00
.L_0:


//--------------------- .nv.shared.reserved.0     --------------------------
	.section	.nv.shared.reserved.0,"aw",@nobits
	.weak		__nv_reservedSMEM_offset_0_alias
	.size		__nv_reservedSMEM_offset_0_alias, 0, 64
	.other		__nv_reservedSMEM_offset_0_alias,@"STO_CUDA_RESERVED_SHARED STV_DEFAULT"
__nv_reservedSMEM_offset_0_alias:
	.zero		0
	.zero		64


//--------------------- .nv.constant0._ZN7kernels16hello_world_implEv --------------------------
	.section	.nv.constant0._ZN7kernels16hello_world_implEv,"a",@progbits
	.sectionflags	@""
	.align	4
.nv.constant0._ZN7kernels16hello_world_implEv:
	.zero		896


//--------------------- SYMBOLS --------------------------

	.type		.nv.reservedSmem.offset0,@object
	.size		.nv.reservedSmem.offset0,0x4
	.type		vprintf,@function
